//
// Generated by NVIDIA NVVM Compiler
//
// Compiler Build ID: CL-36424714
// Cuda compilation tools, release 13.0, V13.0.88
// Based on NVVM 20.0.0
//

.version 9.0
.target sm_100
.address_size 64

	// .globl	_Z7diffVecPdS_S_iiii

.visible .entry _Z7diffVecPdS_S_iiii(
	.param .u64 .ptr .align 1 _Z7diffVecPdS_S_iiii_param_0,
	.param .u64 .ptr .align 1 _Z7diffVecPdS_S_iiii_param_1,
	.param .u64 .ptr .align 1 _Z7diffVecPdS_S_iiii_param_2,
	.param .u32 _Z7diffVecPdS_S_iiii_param_3,
	.param .u32 _Z7diffVecPdS_S_iiii_param_4,
	.param .u32 _Z7diffVecPdS_S_iiii_param_5,
	.param .u32 _Z7diffVecPdS_S_iiii_param_6
)
{
	.reg .pred 	%p<21>;
	.reg .b32 	%r<109>;
	.reg .b64 	%rd<75>;
	.reg .b64 	%fd<56>;

	ld.param.u64 	%rd10, [_Z7diffVecPdS_S_iiii_param_0];
	ld.param.u64 	%rd11, [_Z7diffVecPdS_S_iiii_param_1];
	ld.param.u64 	%rd12, [_Z7diffVecPdS_S_iiii_param_2];
	ld.param.u32 	%r60, [_Z7diffVecPdS_S_iiii_param_3];
	ld.param.u32 	%r62, [_Z7diffVecPdS_S_iiii_param_5];
	ld.param.u32 	%r63, [_Z7diffVecPdS_S_iiii_param_6];
	cvta.to.global.u64 	%rd1, %rd11;
	cvta.to.global.u64 	%rd2, %rd10;
	cvta.to.global.u64 	%rd3, %rd12;
	min.s32 	%r64, %r60, %r63;
	setp.lt.s32 	%p1, %r64, 1;
	@%p1 bra 	$L__BB0_30;
	setp.lt.s32 	%p2, %r62, 1;
	@%p2 bra 	$L__BB0_17;
	and.b32  	%r1, %r62, 7;
	and.b32  	%r2, %r62, 3;
	and.b32  	%r3, %r62, 2147483640;
	neg.s32 	%r4, %r3;
	shl.b32 	%r5, %r63, 3;
	mul.lo.s32 	%r6, %r63, 3;
	shl.b32 	%r7, %r63, 2;
	mul.lo.s32 	%r8, %r63, 5;
	mul.wide.u32 	%rd4, %r5, 8;
	add.s64 	%rd5, %rd2, 32;
	mov.b32 	%r90, 0;
$L__BB0_3:
	ld.param.u32 	%r89, [_Z7diffVecPdS_S_iiii_param_4];
	mul.lo.s32 	%r10, %r90, %r63;
	mul.lo.s32 	%r11, %r90, %r89;
	mov.b32 	%r91, 0;
$L__BB0_4:
	setp.lt.u32 	%p11, %r62, 8;
	add.s32 	%r75, %r91, %r10;
	mul.wide.u32 	%rd35, %r75, 8;
	add.s64 	%rd6, %rd3, %rd35;
	mov.b64 	%rd36, 0;
	st.global.u64 	[%rd6], %rd36;
	mov.b32 	%r102, 0;
	mov.f64 	%fd53, 0d0000000000000000;
	@%p11 bra 	$L__BB0_7;
	add.s32 	%r99, %r63, %r91;
	shl.b32 	%r76, %r63, 1;
	add.s32 	%r98, %r76, %r91;
	add.s32 	%r97, %r6, %r91;
	add.s32 	%r96, %r7, %r91;
	add.s32 	%r95, %r8, %r91;
	mad.lo.s32 	%r94, %r63, 6, %r91;
	mad.lo.s32 	%r93, %r63, 7, %r91;
	mul.wide.u32 	%rd37, %r91, 8;
	add.s64 	%rd74, %rd1, %rd37;
	mov.f64 	%fd53, 0d0000000000000000;
	mov.u32 	%r92, %r11;
	mov.u32 	%r100, %r4;
$L__BB0_6:
	.pragma "nounroll";
	mul.wide.s32 	%rd38, %r92, 8;
	add.s64 	%rd39, %rd5, %rd38;
	ld.global.f64 	%fd10, [%rd39+-32];
	ld.global.f64 	%fd11, [%rd74];
	fma.rn.f64 	%fd12, %fd10, %fd11, %fd53;
	st.global.f64 	[%rd6], %fd12;
	ld.global.f64 	%fd13, [%rd39+-24];
	mul.wide.u32 	%rd40, %r99, 8;
	add.s64 	%rd41, %rd1, %rd40;
	ld.global.f64 	%fd14, [%rd41];
	fma.rn.f64 	%fd15, %fd13, %fd14, %fd12;
	st.global.f64 	[%rd6], %fd15;
	ld.global.f64 	%fd16, [%rd39+-16];
	mul.wide.u32 	%rd42, %r98, 8;
	add.s64 	%rd43, %rd1, %rd42;
	ld.global.f64 	%fd17, [%rd43];
	fma.rn.f64 	%fd18, %fd16, %fd17, %fd15;
	st.global.f64 	[%rd6], %fd18;
	ld.global.f64 	%fd19, [%rd39+-8];
	mul.wide.u32 	%rd44, %r97, 8;
	add.s64 	%rd45, %rd1, %rd44;
	ld.global.f64 	%fd20, [%rd45];
	fma.rn.f64 	%fd21, %fd19, %fd20, %fd18;
	st.global.f64 	[%rd6], %fd21;
	ld.global.f64 	%fd22, [%rd39];
	mul.wide.u32 	%rd46, %r96, 8;
	add.s64 	%rd47, %rd1, %rd46;
	ld.global.f64 	%fd23, [%rd47];
	fma.rn.f64 	%fd24, %fd22, %fd23, %fd21;
	st.global.f64 	[%rd6], %fd24;
	ld.global.f64 	%fd25, [%rd39+8];
	mul.wide.u32 	%rd48, %r95, 8;
	add.s64 	%rd49, %rd1, %rd48;
	ld.global.f64 	%fd26, [%rd49];
	fma.rn.f64 	%fd27, %fd25, %fd26, %fd24;
	st.global.f64 	[%rd6], %fd27;
	ld.global.f64 	%fd28, [%rd39+16];
	mul.wide.u32 	%rd50, %r94, 8;
	add.s64 	%rd51, %rd1, %rd50;
	ld.global.f64 	%fd29, [%rd51];
	fma.rn.f64 	%fd30, %fd28, %fd29, %fd27;
	st.global.f64 	[%rd6], %fd30;
	ld.global.f64 	%fd31, [%rd39+24];
	mul.wide.u32 	%rd52, %r93, 8;
	add.s64 	%rd53, %rd1, %rd52;
	ld.global.f64 	%fd32, [%rd53];
	fma.rn.f64 	%fd53, %fd31, %fd32, %fd30;
	st.global.f64 	[%rd6], %fd53;
	add.s32 	%r100, %r100, 8;
	add.s32 	%r99, %r99, %r5;
	add.s32 	%r98, %r98, %r5;
	add.s32 	%r97, %r97, %r5;
	add.s32 	%r96, %r96, %r5;
	add.s32 	%r95, %r95, %r5;
	add.s32 	%r94, %r94, %r5;
	add.s32 	%r93, %r93, %r5;
	add.s64 	%rd74, %rd74, %rd4;
	add.s32 	%r92, %r92, 8;
	setp.ne.s32 	%p12, %r100, 0;
	mov.u32 	%r102, %r3;
	@%p12 bra 	$L__BB0_6;
$L__BB0_7:
	setp.eq.s32 	%p13, %r1, 0;
	@%p13 bra 	$L__BB0_15;
	add.s32 	%r77, %r1, -1;
	setp.lt.u32 	%p14, %r77, 3;
	@%p14 bra 	$L__BB0_10;
	add.s32 	%r78, %r102, %r11;
	mul.wide.s32 	%rd54, %r78, 8;
	add.s64 	%rd55, %rd2, %rd54;
	ld.global.f64 	%fd33, [%rd55];
	mad.lo.s32 	%r79, %r102, %r63, %r91;
	mul.wide.u32 	%rd56, %r79, 8;
	add.s64 	%rd57, %rd1, %rd56;
	ld.global.f64 	%fd34, [%rd57];
	fma.rn.f64 	%fd35, %fd33, %fd34, %fd53;
	st.global.f64 	[%rd6], %fd35;
	ld.global.f64 	%fd36, [%rd55+8];
	add.s32 	%r80, %r79, %r63;
	mul.wide.u32 	%rd58, %r80, 8;
	add.s64 	%rd59, %rd1, %rd58;
	ld.global.f64 	%fd37, [%rd59];
	fma.rn.f64 	%fd38, %fd36, %fd37, %fd35;
	st.global.f64 	[%rd6], %fd38;
	ld.global.f64 	%fd39, [%rd55+16];
	add.s32 	%r81, %r80, %r63;
	mul.wide.u32 	%rd60, %r81, 8;
	add.s64 	%rd61, %rd1, %rd60;
	ld.global.f64 	%fd40, [%rd61];
	fma.rn.f64 	%fd41, %fd39, %fd40, %fd38;
	st.global.f64 	[%rd6], %fd41;
	ld.global.f64 	%fd42, [%rd55+24];
	add.s32 	%r82, %r81, %r63;
	mul.wide.u32 	%rd62, %r82, 8;
	add.s64 	%rd63, %rd1, %rd62;
	ld.global.f64 	%fd43, [%rd63];
	fma.rn.f64 	%fd53, %fd42, %fd43, %fd41;
	st.global.f64 	[%rd6], %fd53;
	add.s32 	%r102, %r102, 4;
$L__BB0_10:
	setp.eq.s32 	%p15, %r2, 0;
	@%p15 bra 	$L__BB0_15;
	setp.eq.s32 	%p16, %r2, 1;
	@%p16 bra 	$L__BB0_13;
	add.s32 	%r83, %r102, %r11;
	mul.wide.s32 	%rd64, %r83, 8;
	add.s64 	%rd65, %rd2, %rd64;
	ld.global.f64 	%fd44, [%rd65];
	mad.lo.s32 	%r84, %r102, %r63, %r91;
	mul.wide.u32 	%rd66, %r84, 8;
	add.s64 	%rd67, %rd1, %rd66;
	ld.global.f64 	%fd45, [%rd67];
	fma.rn.f64 	%fd46, %fd44, %fd45, %fd53;
	st.global.f64 	[%rd6], %fd46;
	ld.global.f64 	%fd47, [%rd65+8];
	add.s32 	%r85, %r84, %r63;
	mul.wide.u32 	%rd68, %r85, 8;
	add.s64 	%rd69, %rd1, %rd68;
	ld.global.f64 	%fd48, [%rd69];
	fma.rn.f64 	%fd53, %fd47, %fd48, %fd46;
	st.global.f64 	[%rd6], %fd53;
	add.s32 	%r102, %r102, 2;
$L__BB0_13:
	and.b32  	%r86, %r62, 1;
	setp.eq.b32 	%p17, %r86, 1;
	not.pred 	%p18, %p17;
	@%p18 bra 	$L__BB0_15;
	add.s32 	%r87, %r102, %r11;
	mul.wide.s32 	%rd70, %r87, 8;
	add.s64 	%rd71, %rd2, %rd70;
	ld.global.f64 	%fd49, [%rd71];
	mad.lo.s32 	%r88, %r102, %r63, %r91;
	mul.wide.u32 	%rd72, %r88, 8;
	add.s64 	%rd73, %rd1, %rd72;
	ld.global.f64 	%fd50, [%rd73];
	fma.rn.f64 	%fd51, %fd49, %fd50, %fd53;
	st.global.f64 	[%rd6], %fd51;
$L__BB0_15:
	add.s32 	%r91, %r91, 1;
	setp.ne.s32 	%p19, %r91, %r63;
	@%p19 bra 	$L__BB0_4;
	add.s32 	%r90, %r90, 1;
	setp.eq.s32 	%p20, %r90, %r60;
	@%p20 bra 	$L__BB0_30;
	bra.uni 	$L__BB0_3;
$L__BB0_17:
	and.b32  	%r45, %r63, 7;
	add.s32 	%r46, %r45, -1;
	and.b32  	%r47, %r63, 3;
	and.b32  	%r48, %r63, 2147483640;
	and.b32  	%r49, %r63, 1;
	mov.b32 	%r104, 0;
$L__BB0_18:
	setp.lt.u32 	%p3, %r63, 8;
	mul.lo.s32 	%r51, %r104, %r63;
	mov.b32 	%r107, 0;
	@%p3 bra 	$L__BB0_21;
	mov.b32 	%r105, 0;
$L__BB0_20:
	.pragma "nounroll";
	add.s32 	%r68, %r105, %r51;
	mul.wide.u32 	%rd13, %r68, 8;
	add.s64 	%rd14, %rd3, %rd13;
	mov.b64 	%rd15, 0;
	st.global.u64 	[%rd14], %rd15;
	st.global.u64 	[%rd14+8], %rd15;
	st.global.u64 	[%rd14+16], %rd15;
	st.global.u64 	[%rd14+24], %rd15;
	st.global.u64 	[%rd14+32], %rd15;
	st.global.u64 	[%rd14+40], %rd15;
	st.global.u64 	[%rd14+48], %rd15;
	st.global.u64 	[%rd14+56], %rd15;
	add.s32 	%r105, %r105, 8;
	setp.ne.s32 	%p4, %r105, %r48;
	mov.u32 	%r107, %r48;
	@%p4 bra 	$L__BB0_20;
$L__BB0_21:
	setp.eq.s32 	%p5, %r45, 0;
	@%p5 bra 	$L__BB0_29;
	setp.lt.u32 	%p6, %r46, 3;
	@%p6 bra 	$L__BB0_24;
	add.s32 	%r69, %r107, %r51;
	mul.wide.u32 	%rd16, %r69, 8;
	add.s64 	%rd17, %rd3, %rd16;
	mov.b64 	%rd18, 0;
	st.global.u64 	[%rd17], %rd18;
	cvt.u64.u32 	%rd19, %r51;
	cvt.u64.u32 	%rd20, %r107;
	add.s64 	%rd21, %rd20, %rd19;
	shl.b64 	%rd22, %rd21, 3;
	add.s64 	%rd23, %rd3, %rd22;
	st.global.u64 	[%rd23+8], %rd18;
	st.global.u64 	[%rd23+16], %rd18;
	st.global.u64 	[%rd23+24], %rd18;
	add.s32 	%r107, %r107, 4;
$L__BB0_24:
	setp.eq.s32 	%p7, %r47, 0;
	@%p7 bra 	$L__BB0_29;
	setp.eq.s32 	%p8, %r47, 1;
	@%p8 bra 	$L__BB0_27;
	add.s32 	%r70, %r107, %r51;
	mul.wide.u32 	%rd24, %r70, 8;
	add.s64 	%rd25, %rd3, %rd24;
	mov.b64 	%rd26, 0;
	st.global.u64 	[%rd25], %rd26;
	cvt.u64.u32 	%rd27, %r51;
	cvt.u64.u32 	%rd28, %r107;
	add.s64 	%rd29, %rd28, %rd27;
	shl.b64 	%rd30, %rd29, 3;
	add.s64 	%rd31, %rd3, %rd30;
	st.global.u64 	[%rd31+8], %rd26;
	add.s32 	%r107, %r107, 2;
$L__BB0_27:
	setp.eq.s32 	%p9, %r49, 0;
	@%p9 bra 	$L__BB0_29;
	add.s32 	%r71, %r107, %r51;
	mul.wide.u32 	%rd32, %r71, 8;
	add.s64 	%rd33, %rd3, %rd32;
	mov.b64 	%rd34, 0;
	st.global.u64 	[%rd33], %rd34;
$L__BB0_29:
	add.s32 	%r104, %r104, 1;
	setp.ne.s32 	%p10, %r104, %r60;
	@%p10 bra 	$L__BB0_18;
$L__BB0_30:
	ret;

}


// ===== COMPILED SASS (sm_100) =====

	.target	sm_100

	.elftype	@"ET_EXEC"


//--------------------- .note.nv.tkinfo           --------------------------
	.section	.note.nv.tkinfo,"",@"SHT_NOTE"
	.sectionflags	@"SHF_NOTE_NV_TKINFO"
	.tkinfo
        /*0018*/ 	.word	0x00000002
        /*0030*/ 	.string	""
        /*0030*/ 	.string	"ptxas"
        /*0030*/ 	.string	"Cuda compilation tools, release 13.0, V13.0.88"
        /*0030*/ 	.string	"Build cuda_13.0.r13.0/compiler.36424714_0"
        /*0030*/ 	.string	"-arch sm_100 -m 64 "



//--------------------- .note.nv.cuinfo           --------------------------
	.section	.note.nv.cuinfo,"",@"SHT_NOTE"
	.sectionflags	@"SHF_NOTE_NV_CUINFO"
        /*0018*/ 	.short	0x0002
        /*001a*/ 	.short	0x0064
        /*001c*/ 	.short	0x0082
	.zero		2


//--------------------- .nv.info                  --------------------------
	.section	.nv.info,"",@"SHT_CUDA_INFO"
	.align	4


	//----- nvinfo : EIATTR_REGCOUNT
	.align		4
        /*0000*/ 	.byte	0x04, 0x2f
        /*0002*/ 	.short	(.L_1 - .L_0)
	.align		4
.L_0:
        /*0004*/ 	.word	index@(_Z7diffVecPdS_S_iiii)
        /*0008*/ 	.word	0x0000001c


	//----- nvinfo : EIATTR_FRAME_SIZE
	.align		4
.L_1:
        /*000c*/ 	.byte	0x04, 0x11
        /*000e*/ 	.short	(.L_3 - .L_2)
	.align		4
.L_2:
        /*0010*/ 	.word	index@(_Z7diffVecPdS_S_iiii)
        /*0014*/ 	.word	0x00000000


	//----- nvinfo : EIATTR_MIN_STACK_SIZE
	.align		4
.L_3:
        /*0018*/ 	.byte	0x04, 0x12
        /*001a*/ 	.short	(.L_5 - .L_4)
	.align		4
.L_4:
        /*001c*/ 	.word	index@(_Z7diffVecPdS_S_iiii)
        /*0020*/ 	.word	0x00000000
.L_5:


//--------------------- .nv.compat                --------------------------
	.section	.nv.compat,"",@"SHT_CUDA_COMPAT_INFO"
	.align	4
        /*0000*/ 	.byte	0x02, 0x09, 0x00, 0x00, 0x02, 0x02, 0x01, 0x00, 0x02, 0x05, 0x05, 0x00, 0x03, 0x07, 0x01, 0x01
        /*0010*/ 	.byte	0x02, 0x03, 0x00, 0x00, 0x02, 0x06, 0x01, 0x00, 0x04, 0x0b, 0x08, 0x00, 0x01, 0x00, 0x00, 0x00
        /*0020*/ 	.byte	0x00, 0x00, 0x00, 0x00


//--------------------- .nv.info._Z7diffVecPdS_S_iiii --------------------------
	.section	.nv.info._Z7diffVecPdS_S_iiii,"",@"SHT_CUDA_INFO"
	.sectionflags	@""
	.align	4


	//----- nvinfo : EIATTR_CUDA_API_VERSION
	.align		4
        /*0000*/ 	.byte	0x04, 0x37
        /*0002*/ 	.short	(.L_7 - .L_6)
.L_6:
        /*0004*/ 	.word	0x00000082


	//----- nvinfo : EIATTR_KPARAM_INFO
	.align		4
.L_7:
        /*0008*/ 	.byte	0x04, 0x17
        /*000a*/ 	.short	(.L_9 - .L_8)
.L_8:
        /*000c*/ 	.word	0x00000000
        /*0010*/ 	.short	0x0006
        /*0012*/ 	.short	0x0024
        /*0014*/ 	.byte	0x00, 0xf0, 0x11, 0x00


	//----- nvinfo : EIATTR_KPARAM_INFO
	.align		4
.L_9:
        /*0018*/ 	.byte	0x04, 0x17
        /*001a*/ 	.short	(.L_11 - .L_10)
.L_10:
        /*001c*/ 	.word	0x00000000
        /*0020*/ 	.short	0x0005
        /*0022*/ 	.short	0x0020
        /*0024*/ 	.byte	0x00, 0xf0, 0x11, 0x00


	//----- nvinfo : EIATTR_KPARAM_INFO
	.align		4
.L_11:
        /*0028*/ 	.byte	0x04, 0x17
        /*002a*/ 	.short	(.L_13 - .L_12)
.L_12:
        /*002c*/ 	.word	0x00000000
        /*0030*/ 	.short	0x0004
        /*0032*/ 	.short	0x001c
        /*0034*/ 	.byte	0x00, 0xf0, 0x11, 0x00


	//----- nvinfo : EIATTR_KPARAM_INFO
	.align		4
.L_13:
        /*0038*/ 	.byte	0x04, 0x17
        /*003a*/ 	.short	(.L_15 - .L_14)
.L_14:
        /*003c*/ 	.word	0x00000000
        /*0040*/ 	.short	0x0003
        /*0042*/ 	.short	0x0018
        /*0044*/ 	.byte	0x00, 0xf0, 0x11, 0x00


	//----- nvinfo : EIATTR_KPARAM_INFO
	.align		4
.L_15:
        /*0048*/ 	.byte	0x04, 0x17
        /*004a*/ 	.short	(.L_17 - .L_16)
.L_16:
        /*004c*/ 	.word	0x00000000
        /*0050*/ 	.short	0x0002
        /*0052*/ 	.short	0x0010
        /*0054*/ 	.byte	0x00, 0xf5, 0x21, 0x00


	//----- nvinfo : EIATTR_KPARAM_INFO
	.align		4
.L_17:
        /*0058*/ 	.byte	0x04, 0x17
        /*005a*/ 	.short	(.L_19 - .L_18)
.L_18:
        /*005c*/ 	.word	0x00000000
        /*0060*/ 	.short	0x0001
        /*0062*/ 	.short	0x0008
        /*0064*/ 	.byte	0x00, 0xf5, 0x21, 0x00


	//----- nvinfo : EIATTR_KPARAM_INFO
	.align		4
.L_19:
        /*0068*/ 	.byte	0x04, 0x17
        /*006a*/ 	.short	(.L_21 - .L_20)
.L_20:
        /*006c*/ 	.word	0x00000000
        /*0070*/ 	.short	0x0000
        /*0072*/ 	.short	0x0000
        /*0074*/ 	.byte	0x00, 0xf5, 0x21, 0x00


	//----- nvinfo : EIATTR_SPARSE_MMA_MASK
	.align		4
.L_21:
        /*0078*/ 	.byte	0x03, 0x50
        /*007a*/ 	.short	0x0000


	//----- nvinfo : EIATTR_MAXREG_COUNT
	.align		4
        /*007c*/ 	.byte	0x03, 0x1b
        /*007e*/ 	.short	0x00ff


	//----- nvinfo : EIATTR_MERCURY_ISA_VERSION
	.align		4
        /*0080*/ 	.byte	0x03, 0x5f
        /*0082*/ 	.short	0x0101


	//----- nvinfo : EIATTR_VRC_CTA_INIT_COUNT
	.align		4
        /*0084*/ 	.byte	0x02, 0x4a
	.zero		1
	.zero		1


	//----- nvinfo : EIATTR_EXIT_INSTR_OFFSETS
	.align		4
        /*0088*/ 	.byte	0x04, 0x1c
        /*008a*/ 	.short	(.L_23 - .L_22)


	//   ....[0]....
.L_22:
        /*008c*/ 	.word	0x00000070


	//   ....[1]....
        /*0090*/ 	.word	0x00000d40


	//   ....[2]....
        /*0094*/ 	.word	0x00001190


	//----- nvinfo : EIATTR_CBANK_PARAM_SIZE
	.align		4
.L_23:
        /*0098*/ 	.byte	0x03, 0x19
        /*009a*/ 	.short	0x0028


	//----- nvinfo : EIATTR_PARAM_CBANK
	.align		4
        /*009c*/ 	.byte	0x04, 0x0a
        /*009e*/ 	.short	(.L_25 - .L_24)
	.align		4
.L_24:
        /*00a0*/ 	.word	index@(.nv.constant0._Z7diffVecPdS_S_iiii)
        /*00a4*/ 	.short	0x0380
        /*00a6*/ 	.short	0x0028


	//----- nvinfo : EIATTR_SW_WAR
	.align		4
.L_25:
        /*00a8*/ 	.byte	0x04, 0x36
        /*00aa*/ 	.short	(.L_27 - .L_26)
.L_26:
        /*00ac*/ 	.word	0x00000008
.L_27:


//--------------------- .nv.callgraph             --------------------------
	.section	.nv.callgraph,"",@"SHT_CUDA_CALLGRAPH"
	.align	4
	.sectionentsize	8
	.align		4
        /*0000*/ 	.word	0x00000000
	.align		4
        /*0004*/ 	.word	0xffffffff
	.align		4
        /*0008*/ 	.word	0x00000000
	.align		4
        /*000c*/ 	.word	0xfffffffe
	.align		4
        /*0010*/ 	.word	0x00000000
	.align		4
        /*0014*/ 	.word	0xfffffffd
	.align		4
        /*0018*/ 	.word	0x00000000
	.align		4
        /*001c*/ 	.word	0xfffffffc


//--------------------- .text._Z7diffVecPdS_S_iiii --------------------------
	.section	.text._Z7diffVecPdS_S_iiii,"ax",@progbits
	.align	128
        .global         _Z7diffVecPdS_S_iiii
        .type           _Z7diffVecPdS_S_iiii,@function
        .size           _Z7diffVecPdS_S_iiii,(.L_x_14 - _Z7diffVecPdS_S_iiii)
        .other          _Z7diffVecPdS_S_iiii,@"STO_CUDA_ENTRY STV_DEFAULT"
_Z7diffVecPdS_S_iiii:
.text._Z7diffVecPdS_S_iiii:
[----:B------:R-:W-:Y:S01]  /*0000*/  LDC R1, c[0x0][0x37c] ;  /* 0x0000df00ff017b82 */ /* 0x000fe20000000800 */
[----:B------:R-:W0:Y:S01]  /*0010*/  LDCU UR4, c[0x0][0x398] ;  /* 0x00007300ff0477ac */ /* 0x000e220008000800 */
[----:B------:R-:W0:Y:S02]  /*0020*/  LDCU UR6, c[0x0][0x3a4] ;  /* 0x00007480ff0677ac */ /* 0x000e240008000800 */
[----:B0-----:R-:W-:-:S04]  /*0030*/  UISETP.LT.AND UP0, UPT, UR4, UR6, UPT ;  /* 0x000000060400728c */ /* 0x001fc8000bf01270 */
[----:B------:R-:W-:-:S04]  /*0040*/  USEL UR4, UR4, UR6, UP0 ;  /* 0x0000000604047287 */ /* 0x000fc80008000000 */
[----:B------:R-:W-:-:S06]  /*0050*/  UISETP.GE.AND UP0, UPT, UR4, 0x1, UPT ;  /* 0x000000010400788c */ /* 0x000fcc000bf06270 */
[----:B------:R-:W-:-:S13]  /*0060*/  PLOP3.LUT P0, PT, PT, PT, UP0, 0x80, 0x8 ;  /* 0x000000000008781c */ /* 0x000fda0003f0f008 */
[----:B------:R-:W-:Y:S05]  /*0070*/  @!P0 EXIT ;  /* 0x000000000000894d */ /* 0x000fea0003800000 */
[----:B------:R-:W0:Y:S01]  /*0080*/  LDC R0, c[0x0][0x3a0] ;  /* 0x0000e800ff007b82 */ /* 0x000e220000000800 */
[----:B------:R-:W1:Y:S01]  /*0090*/  LDCU.64 UR12, c[0x0][0x358] ;  /* 0x00006b00ff0c77ac */ /* 0x000e620008000a00 */
[----:B0-----:R-:W-:-:S13]  /*00a0*/  ISETP.GE.AND P0, PT, R0, 0x1, PT ;  /* 0x000000010000780c */ /* 0x001fda0003f06270 */
[----:B-1----:R-:W-:Y:S05]  /*00b0*/  @!P0 BRA `(.L_x_0) ;  /* 0x0000000c00288947 */ /* 0x002fea0003800000 */
[----:B------:R-:W0:Y:S01]  /*00c0*/  LDCU.64 UR10, c[0x0][0x380] ;  /* 0x00007000ff0a77ac */ /* 0x000e220008000a00 */
[C---:B------:R-:W-:Y:S02]  /*00d0*/  LOP3.LUT R16, R0.reuse, 0x3, RZ, 0xc0, !PT ;  /* 0x0000000300107812 */ /* 0x040fe400078ec0ff */
[----:B------:R-:W-:Y:S01]  /*00e0*/  LOP3.LUT R0, R0, 0x7ffffff8, RZ, 0xc0, !PT ;  /* 0x7ffffff800007812 */ /* 0x000fe200078ec0ff */
[----:B------:R-:W-:Y:S01]  /*00f0*/  USHF.L.U32 UR8, UR6, 0x3, URZ ;  /* 0x0000000306087899 */ /* 0x000fe200080006ff */
[----:B------:R-:W-:Y:S01]  /*0100*/  UMOV UR4, URZ ;  /* 0x000000ff00047c82 */ /* 0x000fe20008000000 */
[----:B0-----:R-:W-:-:S04]  /*0110*/  UIADD3 UR10, UP0, UPT, UR10, 0x20, URZ ;  /* 0x000000200a0a7890 */ /* 0x001fc8000ff1e0ff */
[----:B------:R-:W-:-:S12]  /*0120*/  UIADD3.X UR11, UPT, UPT, URZ, UR11, URZ, UP0, !UPT ;  /* 0x0000000bff0b7290 */ /* 0x000fd800087fe4ff */
.L_x_6:
[----:B------:R-:W0:Y:S01]  /*0130*/  LDC R4, c[0x0][0x39c] ;  /* 0x0000e700ff047b82 */ /* 0x000e220000000800 */
[----:B------:R-:W-:Y:S01]  /*0140*/  UMOV UR5, URZ ;  /* 0x000000ff00057c82 */ /* 0x000fe20008000000 */
[----:B0123--:R-:W-:-:S07]  /*0150*/  IMAD R4, R4, UR4, RZ ;  /* 0x0000000404047c24 */ /* 0x00ffce000f8e02ff */
.L_x_5:
[----:B------:R-:W0:Y:S01]  /*0160*/  LDCU.64 UR20, c[0x0][0x3a0] ;  /* 0x00007400ff1477ac */ /* 0x000e220008000a00 */
[----:B------:R-:W-:Y:S01]  /*0170*/  IMAD.MOV.U32 R5, RZ, RZ, RZ ;  /* 0x000000ffff057224 */ /* 0x000fe200078e00ff */
[----:B-123--:R-:W-:Y:S01]  /*0180*/  CS2R R2, SRZ ;  /* 0x0000000000027805 */ /* 0x00efe2000001ff00 */
[----:B------:R-:W1:Y:S01]  /*0190*/  LDCU.64 UR6, c[0x0][0x390] ;  /* 0x00007200ff0677ac */ /* 0x000e620008000a00 */
[----:B0-----:R-:W-:Y:S02]  /*01a0*/  UIMAD UR9, UR4, UR21, UR5 ;  /* 0x00000015040972a4 */ /* 0x001fe4000f8e0205 */
[----:B------:R-:W-:Y:S02]  /*01b0*/  UISETP.GE.U32.AND UP0, UPT, UR20, 0x8, UPT ;  /* 0x000000081400788c */ /* 0x000fe4000bf06070 */
[----:B-1----:R-:W-:-:S06]  /*01c0*/  UIMAD.WIDE.U32 UR6, UR9, 0x8, UR6 ;  /* 0x00000008090678a5 */ /* 0x002fcc000f8e0006 */
[----:B------:R-:W-:Y:S01]  /*01d0*/  IMAD.U32 R6, RZ, RZ, UR6 ;  /* 0x00000006ff067e24 */ /* 0x000fe2000f8e00ff */
[----:B------:R-:W-:-:S05]  /*01e0*/  MOV R7, UR7 ;  /* 0x0000000700077c02 */ /* 0x000fca0008000f00 */
[----:B------:R0:W-:Y:S01]  /*01f0*/  STG.E.64 desc[UR12][R6.64], RZ ;  /* 0x000000ff06007986 */ /* 0x0001e2000c101b0c */
[----:B------:R-:W-:Y:S05]  /*0200*/  BRA.U !UP0, `(.L_x_1) ;  /* 0x0000000508647547 */ /* 0x000fea000b800000 */
[----:B------:R-:W1:Y:S01]  /*0210*/  LDCU.64 UR24, c[0x0][0x388] ;  /* 0x00007100ff1877ac */ /* 0x000e620008000a00 */
[----:B------:R-:W-:Y:S01]  /*0220*/  IADD3 R5, PT, PT, -R0, RZ, RZ ;  /* 0x000000ff00057210 */ /* 0x000fe20007ffe1ff */
[----:B------:R-:W-:Y:S01]  /*0230*/  IMAD.MOV.U32 R8, RZ, RZ, R4 ;  /* 0x000000ffff087224 */ /* 0x000fe200078e0004 */
[----:B------:R-:W-:Y:S01]  /*0240*/  CS2R R2, SRZ ;  /* 0x0000000000027805 */ /* 0x000fe2000001ff00 */
[----:B------:R-:W-:Y:S02]  /*0250*/  UIADD3 UR14, UPT, UPT, UR5, UR21, URZ ;  /* 0x00000015050e7290 */ /* 0x000fe4000fffe0ff */
[----:B------:R-:W-:Y:S02]  /*0260*/  ULEA UR15, UR21, UR5, 0x1 ;  /* 0x00000005150f7291 */ /* 0x000fe4000f8e08ff */
[----:B------:R-:W-:Y:S02]  /*0270*/  UIMAD UR16, UR21, 0x3, UR5 ;  /* 0x00000003151078a4 */ /* 0x000fe4000f8e0205 */
[----:B------:R-:W-:-:S02]  /*0280*/  ULEA UR17, UR21, UR5, 0x2 ;  /* 0x0000000515117291 */ /* 0x000fc4000f8e10ff */
[----:B------:R-:W-:Y:S02]  /*0290*/  UIMAD UR18, UR21, 0x5, UR5 ;  /* 0x00000005151278a4 */ /* 0x000fe4000f8e0205 */
[----:B------:R-:W-:Y:S02]  /*02a0*/  UIMAD UR19, UR21, 0x6, UR5 ;  /* 0x00000006151378a4 */ /* 0x000fe4000f8e0205 */
[----:B------:R-:W-:Y:S02]  /*02b0*/  UIMAD UR9, UR21, 0x7, UR5 ;  /* 0x00000007150978a4 */ /* 0x000fe4000f8e0205 */
[----:B-1----:R-:W-:-:S12]  /*02c0*/  UIMAD.WIDE.U32 UR20, UR5, 0x8, UR24 ;  /* 0x00000008051478a5 */ /* 0x002fd8000f8e0018 */
.L_x_2:
[----:B0-----:R-:W-:Y:S01]  /*02d0*/  MOV R6, UR10 ;  /* 0x0000000a00067c02 */ /* 0x001fe20008000f00 */
[----:B------:R-:W-:Y:S01]  /*02e0*/  IMAD.U32 R7, RZ, RZ, UR11 ;  /* 0x0000000bff077e24 */ /* 0x000fe2000f8e00ff */
[----:B------:R-:W-:Y:S01]  /*02f0*/  MOV R14, UR20 ;  /* 0x00000014000e7c02 */ /* 0x000fe20008000f00 */
[----:B------:R-:W-:Y:S02]  /*0300*/  IMAD.U32 R15, RZ, RZ, UR21 ;  /* 0x00000015ff0f7e24 */ /* 0x000fe4000f8e00ff */
[----:B------:R-:W-:-:S03]  /*0310*/  IMAD.WIDE R6, R8, 0x8, R6 ;  /* 0x0000000808067825 */ /* 0x000fc600078e0206 */
[----:B---3--:R-:W2:Y:S04]  /*0320*/  LDG.E.64 R12, desc[UR12][R14.64] ;  /* 0x0000000c0e0c7981 */ /* 0x008ea8000c1e1b00 */
[----:B------:R-:W2:Y:S01]  /*0330*/  LDG.E.64 R10, desc[UR12][R6.64+-0x20] ;  /* 0xffffe00c060a7981 */ /* 0x000ea2000c1e1b00 */
[----:B------:R-:W-:Y:S01]  /*0340*/  UIMAD.WIDE.U32 UR22, UR14, 0x8, UR24 ;  /* 0x000000080e1678a5 */ /* 0x000fe2000f8e0018 */
[----:B------:R-:W-:Y:S01]  /*0350*/  MOV R18, UR6 ;  /* 0x0000000600127c02 */ /* 0x000fe20008000f00 */
[----:B------:R-:W-:-:S04]  /*0360*/  IMAD.U32 R19, RZ, RZ, UR7 ;  /* 0x00000007ff137e24 */ /* 0x000fc8000f8e00ff */
[----:B------:R-:W-:Y:S01]  /*0370*/  MOV R20, UR22 ;  /* 0x0000001600147c02 */ /* 0x000fe20008000f00 */
[----:B------:R-:W-:Y:S01]  /*0380*/  IMAD.U32 R21, RZ, RZ, UR23 ;  /* 0x00000017ff157e24 */ /* 0x000fe2000f8e00ff */
[----:B--2---:R-:W-:-:S07]  /*0390*/  DFMA R10, R10, R12, R2 ;  /* 0x0000000c0a0a722b */ /* 0x004fce0000000002 */
[----:B------:R0:W-:Y:S04]  /*03a0*/  STG.E.64 desc[UR12][R18.64], R10 ;  /* 0x0000000a12007986 */ /* 0x0001e8000c101b0c */
[----:B------:R-:W2:Y:S04]  /*03b0*/  LDG.E.64 R12, desc[UR12][R20.64] ;  /* 0x0000000c140c7981 */ /* 0x000ea8000c1e1b00 */
        /* <DEDUP_REMOVED lines=10> */
[----:B------:R-:W-:-:S06]  /*0460*/  UIMAD.WIDE.U32 UR22, UR16, 0x8, UR24 ;  /* 0x00000008101678a5 */ /* 0x000fcc000f8e0018 */
[----:B------:R-:W-:Y:S01]  /*0470*/  MOV R20, UR22 ;  /* 0x0000001600147c02 */ /* 0x000fe20008000f00 */
[----:B------:R-:W-:Y:S01]  /*0480*/  IMAD.U32 R21, RZ, RZ, UR23 ;  /* 0x00000017ff157e24 */ /* 0x000fe2000f8e00ff */
[----:B--2---:R-:W-:-:S07]  /*0490*/  DFMA R12, R12, R14, R2 ;  /* 0x0000000e0c0c722b */ /* 0x004fce0000000002 */
[----:B------:R2:W-:Y:S04]  /*04a0*/  STG.E.64 desc[UR12][R18.64], R12 ;  /* 0x0000000c12007986 */ /* 0x0005e8000c101b0c */
[----:B------:R-:W3:Y:S04]  /*04b0*/  LDG.E.64 R14, desc[UR12][R20.64] ;  /* 0x0000000c140e7981 */ /* 0x000ee8000c1e1b00 */
[----:B0-----:R-:W3:Y:S01]  /*04c0*/  LDG.E.64 R10, desc[UR12][R6.64+-0x8] ;  /* 0xfffff80c060a7981 */ /* 0x001ee2000c1e1b00 */
[----:B------:R-:W-:-:S06]  /*04d0*/  UIMAD.WIDE.U32 UR22, UR17, 0x8, UR24 ;  /* 0x00000008111678a5 */ /* 0x000fcc000f8e0018 */
[----:B------:R-:W-:Y:S01]  /*04e0*/  MOV R24, UR22 ;  /* 0x0000001600187c02 */ /* 0x000fe20008000f00 */
[----:B------:R-:W-:Y:S01]  /*04f0*/  IMAD.U32 R25, RZ, RZ, UR23 ;  /* 0x00000017ff197e24 */ /* 0x000fe2000f8e00ff */
[----:B---3--:R-:W-:-:S07]  /*0500*/  DFMA R10, R10, R14, R12 ;  /* 0x0000000e0a0a722b */ /* 0x008fce000000000c */
[----:B------:R0:W-:Y:S04]  /*0510*/  STG.E.64 desc[UR12][R22.64], R10 ;  /* 0x0000000a16007986 */ /* 0x0001e8000c101b0c */
[----:B------:R-:W3:Y:S04]  /*0520*/  LDG.E.64 R14, desc[UR12][R24.64] ;  /* 0x0000000c180e7981 */ /* 0x000ee8000c1e1b00 */
[----:B-1----:R-:W3:Y:S01]  /*0530*/  LDG.E.64 R2, desc[UR12][R6.64] ;  /* 0x0000000c06027981 */ /* 0x002ee2000c1e1b00 */
[----:B------:R-:W-:-:S06]  /*0540*/  UIMAD.WIDE.U32 UR22, UR18, 0x8, UR24 ;  /* 0x00000008121678a5 */ /* 0x000fcc000f8e0018 */
[----:B------:R-:W-:Y:S01]  /*0550*/  MOV R20, UR22 ;  /* 0x0000001600147c02 */ /* 0x000fe20008000f00 */
[----:B------:R-:W-:Y:S01]  /*0560*/  IMAD.U32 R21, RZ, RZ, UR23 ;  /* 0x00000017ff157e24 */ /* 0x000fe2000f8e00ff */
[----:B---3--:R-:W-:-:S07]  /*0570*/  DFMA R2, R2, R14, R10 ;  /* 0x0000000e0202722b */ /* 0x008fce000000000a */
[----:B------:R1:W-:Y:S04]  /*0580*/  STG.E.64 desc[UR12][R18.64], R2 ;  /* 0x0000000212007986 */ /* 0x0003e8000c101b0c */
[----:B------:R-:W3:Y:S04]  /*0590*/  LDG.E.64 R14, desc[UR12][R20.64] ;  /* 0x0000000c140e7981 */ /* 0x000ee8000c1e1b00 */
[----:B--2---:R-:W3:Y:S01]  /*05a0*/  LDG.E.64 R12, desc[UR12][R6.64+0x8] ;  /* 0x0000080c060c7981 */ /* 0x004ee2000c1e1b00 */
[----:B------:R-:W-:-:S06]  /*05b0*/  UIMAD.WIDE.U32 UR22, UR19, 0x8, UR24 ;  /* 0x00000008131678a5 */ /* 0x000fcc000f8e0018 */
[----:B------:R-:W-:Y:S01]  /*05c0*/  MOV R24, UR22 ;  /* 0x0000001600187c02 */ /* 0x000fe20008000f00 */
[----:B------:R-:W-:Y:S01]  /*05d0*/  IMAD.U32 R25, RZ, RZ, UR23 ;  /* 0x00000017ff197e24 */ /* 0x000fe2000f8e00ff */
[----:B---3--:R-:W-:-:S07]  /*05e0*/  DFMA R12, R12, R14, R2 ;  /* 0x0000000e0c0c722b */ /* 0x008fce0000000002 */
[----:B------:R2:W-:Y:S04]  /*05f0*/  STG.E.64 desc[UR12][R22.64], R12 ;  /* 0x0000000c16007986 */ /* 0x0005e8000c101b0c */
[----:B------:R-:W3:Y:S04]  /*0600*/  LDG.E.64 R14, desc[UR12][R24.64] ;  /* 0x0000000c180e7981 */ /* 0x000ee8000c1e1b00 */
[----:B0-----:R-:W3:Y:S01]  /*0610*/  LDG.E.64 R10, desc[UR12][R6.64+0x10] ;  /* 0x0000100c060a7981 */ /* 0x001ee2000c1e1b00 */
[----:B------:R-:W-:Y:S01]  /*0620*/  UIMAD.WIDE.U32 UR22, UR9, 0x8, UR24 ;  /* 0x00000008091678a5 */ /* 0x000fe2000f8e0018 */
[----:B---3--:R-:W-:-:S05]  /*0630*/  DFMA R10, R10, R14, R12 ;  /* 0x0000000e0a0a722b */ /* 0x008fca000000000c */
[----:B------:R-:W-:Y:S01]  /*0640*/  MOV R14, UR22 ;  /* 0x00000016000e7c02 */ /* 0x000fe20008000f00 */
[----:B------:R-:W-:Y:S01]  /*0650*/  IMAD.U32 R15, RZ, RZ, UR23 ;  /* 0x00000017ff0f7e24 */ /* 0x000fe2000f8e00ff */
[----:B------:R3:W-:Y:S04]  /*0660*/  STG.E.64 desc[UR12][R18.64], R10 ;  /* 0x0000000a12007986 */ /* 0x0007e8000c101b0c */
[----:B-1----:R-:W4:Y:S04]  /*0670*/  LDG.E.64 R2, desc[UR12][R6.64+0x18] ;  /* 0x0000180c06027981 */ /* 0x002f28000c1e1b00 */
[----:B------:R-:W4:Y:S01]  /*0680*/  LDG.E.64 R14, desc[UR12][R14.64] ;  /* 0x0000000c0e0e7981 */ /* 0x000f22000c1e1b00 */
[----:B------:R-:W-:Y:S01]  /*0690*/  IADD3 R5, PT, PT, R5, 0x8, RZ ;  /* 0x0000000805057810 */ /* 0x000fe20007ffe0ff */
[----:B--2---:R-:W-:Y:S01]  /*06a0*/  IMAD.U32 R13, RZ, RZ, UR7 ;  /* 0x00000007ff0d7e24 */ /* 0x004fe2000f8e00ff */
[----:B------:R-:W-:Y:S01]  /*06b0*/  MOV R12, UR6 ;  /* 0x00000006000c7c02 */ /* 0x000fe20008000f00 */
[----:B------:R-:W-:Y:S01]  /*06c0*/  UIADD3 UR14, UPT, UPT, UR8, UR14, URZ ;  /* 0x0000000e080e7290 */ /* 0x000fe2000fffe0ff */
[----:B------:R-:W-:Y:S01]  /*06d0*/  ISETP.NE.AND P0, PT, R5, RZ, PT ;  /* 0x000000ff0500720c */ /* 0x000fe20003f05270 */
[----:B------:R-:W-:Y:S01]  /*06e0*/  UIADD3 UR15, UPT, UPT, UR8, UR15, URZ ;  /* 0x0000000f080f7290 */ /* 0x000fe2000fffe0ff */
[----:B------:R-:W-:Y:S01]  /*06f0*/  VIADD R8, R8, 0x8 ;  /* 0x0000000808087836 */ /* 0x000fe20000000000 */
[----:B------:R-:W-:-:S02]  /*0700*/  UIADD3 UR16, UPT, UPT, UR8, UR16, URZ ;  /* 0x0000001008107290 */ /* 0x000fc4000fffe0ff */
[----:B------:R-:W-:Y:S02]  /*0710*/  UIADD3 UR17, UPT, UPT, UR8, UR17, URZ ;  /* 0x0000001108117290 */ /* 0x000fe4000fffe0ff */
[----:B------:R-:W-:Y:S02]  /*0720*/  UIADD3 UR18, UPT, UPT, UR8, UR18, URZ ;  /* 0x0000001208127290 */ /* 0x000fe4000fffe0ff */
[----:B------:R-:W-:Y:S02]  /*0730*/  UIADD3 UR19, UPT, UPT, UR8, UR19, URZ ;  /* 0x0000001308137290 */ /* 0x000fe4000fffe0ff */
[----:B------:R-:W-:Y:S02]  /*0740*/  UIADD3 UR9, UPT, UPT, UR8, UR9, URZ ;  /* 0x0000000908097290 */ /* 0x000fe4000fffe0ff */
[----:B------:R-:W-:Y:S01]  /*0750*/  UIMAD.WIDE.U32 UR20, UR8, 0x8, UR20 ;  /* 0x00000008081478a5 */ /* 0x000fe2000f8e0014 */
[----:B----4-:R-:W-:-:S07]  /*0760*/  DFMA R2, R2, R14, R10 ;  /* 0x0000000e0202722b */ /* 0x010fce000000000a */
[----:B------:R3:W-:Y:S01]  /*0770*/  STG.E.64 desc[UR12][R12.64], R2 ;  /* 0x000000020c007986 */ /* 0x0007e2000c101b0c */
[----:B------:R-:W-:Y:S05]  /*0780*/  @P0 BRA `(.L_x_2) ;  /* 0xfffffff800d00947 */ /* 0x000fea000383ffff */
[----:B------:R-:W-:-:S07]  /*0790*/  MOV R5, R0 ;  /* 0x0000000000057202 */ /* 0x000fce0000000f00 */
.L_x_1:
[----:B------:R-:W1:Y:S01]  /*07a0*/  LDCU UR9, c[0x0][0x3a0] ;  /* 0x00007400ff0977ac */ /* 0x000e620008000800 */
[----:B0-----:R-:W0:Y:S01]  /*07b0*/  LDC.64 R6, c[0x0][0x3a0] ;  /* 0x0000e800ff067b82 */ /* 0x001e220000000a00 */
[----:B-1----:R-:W-:-:S04]  /*07c0*/  ULOP3.LUT UR9, UR9, 0x7, URZ, 0xc0, !UPT ;  /* 0x0000000709097892 */ /* 0x002fc8000f8ec0ff */
[----:B------:R-:W-:-:S09]  /*07d0*/  UISETP.NE.AND UP0, UPT, UR9, URZ, UPT ;  /* 0x000000ff0900728c */ /* 0x000fd2000bf05270 */
[----:B------:R-:W-:Y:S05]  /*07e0*/  BRA.U !UP0, `(.L_x_3) ;  /* 0x0000000508387547 */ /* 0x000fea000b800000 */
[----:B------:R-:W-:Y:S01]  /*07f0*/  UIADD3 UR9, UPT, UPT, UR9, -0x1, URZ ;  /* 0xffffffff09097890 */ /* 0x000fe2000fffe0ff */
[----:B------:R-:W-:-:S03]  /*0800*/  ISETP.NE.AND P0, PT, R16, RZ, PT ;  /* 0x000000ff1000720c */ /* 0x000fc60003f05270 */
[----:B------:R-:W-:-:S09]  /*0810*/  UISETP.GE.U32.AND UP0, UPT, UR9, 0x3, UPT ;  /* 0x000000030900788c */ /* 0x000fd2000bf06070 */
[----:B------:R-:W-:Y:S05]  /*0820*/  BRA.U !UP0, `(.L_x_4) ;  /* 0x0000000108947547 */ /* 0x000fea000b800000 */
[----:B------:R-:W1:Y:S01]  /*0830*/  LDC.64 R8, c[0x0][0x388] ;  /* 0x0000e200ff087b82 */ /* 0x000e620000000a00 */
[----:B0-----:R-:W-:Y:S02]  /*0840*/  IMAD R17, R5, R7, UR5 ;  /* 0x0000000505117e24 */ /* 0x001fe4000f8e0207 */
[----:B---3--:R-:W-:-:S05]  /*0850*/  IMAD.IADD R13, R4, 0x1, R5 ;  /* 0x00000001040d7824 */ /* 0x008fca00078e0205 */
[----:B------:R-:W0:Y:S01]  /*0860*/  LDC.64 R10, c[0x0][0x380] ;  /* 0x0000e000ff0a7b82 */ /* 0x000e220000000a00 */
[----:B-1----:R-:W-:-:S06]  /*0870*/  IMAD.WIDE.U32 R14, R17, 0x8, R8 ;  /* 0x00000008110e7825 */ /* 0x002fcc00078e0008 */
[----:B------:R-:W2:Y:S01]  /*0880*/  LDG.E.64 R14, desc[UR12][R14.64] ;  /* 0x0000000c0e0e7981 */ /* 0x000ea2000c1e1b00 */
[----:B0-----:R-:W-:-:S05]  /*0890*/  IMAD.WIDE R10, R13, 0x8, R10 ;  /* 0x000000080d0a7825 */ /* 0x001fca00078e020a */
[----:B------:R-:W2:Y:S01]  /*08a0*/  LDG.E.64 R12, desc[UR12][R10.64] ;  /* 0x0000000c0a0c7981 */ /* 0x000ea2000c1e1b00 */
[----:B------:R-:W-:Y:S01]  /*08b0*/  IADD3 R17, PT, PT, R17, R7, RZ ;  /* 0x0000000711117210 */ /* 0x000fe20007ffe0ff */
[----:B------:R-:W-:Y:S01]  /*08c0*/  IMAD.U32 R22, RZ, RZ, UR6 ;  /* 0x00000006ff167e24 */ /* 0x000fe2000f8e00ff */
[----:B------:R-:W-:-:S03]  /*08d0*/  MOV R23, UR7 ;  /* 0x0000000700177c02 */ /* 0x000fc60008000f00 */
[----:B------:R-:W-:Y:S01]  /*08e0*/  IMAD.WIDE.U32 R18, R17, 0x8, R8 ;  /* 0x0000000811127825 */ /* 0x000fe200078e0008 */
[----:B--2---:R-:W-:-:S07]  /*08f0*/  DFMA R12, R12, R14, R2 ;  /* 0x0000000e0c0c722b */ /* 0x004fce0000000002 */
[----:B------:R0:W-:Y:S04]  /*0900*/  STG.E.64 desc[UR12][R22.64], R12 ;  /* 0x0000000c16007986 */ /* 0x0001e8000c101b0c */
[----:B------:R-:W2:Y:S04]  /*0910*/  LDG.E.64 R18, desc[UR12][R18.64] ;  /* 0x0000000c12127981 */ /* 0x000ea8000c1e1b00 */
[----:B------:R-:W2:Y:S01]  /*0920*/  LDG.E.64 R2, desc[UR12][R10.64+0x8] ;  /* 0x0000080c0a027981 */ /* 0x000ea2000c1e1b00 */
[----:B------:R-:W-:Y:S01]  /*0930*/  IMAD.IADD R17, R17, 0x1, R7 ;  /* 0x0000000111117824 */ /* 0x000fe200078e0207 */
[----:B------:R-:W-:Y:S01]  /*0940*/  MOV R24, UR6 ;  /* 0x0000000600187c02 */ /* 0x000fe20008000f00 */
[----:B------:R-:W-:-:S02]  /*0950*/  IMAD.U32 R25, RZ, RZ, UR7 ;  /* 0x00000007ff197e24 */ /* 0x000fc4000f8e00ff */
[----:B------:R-:W-:Y:S01]  /*0960*/  IMAD.WIDE.U32 R14, R17, 0x8, R8 ;  /* 0x00000008110e7825 */ /* 0x000fe200078e0008 */
[----:B--2---:R-:W-:-:S07]  /*0970*/  DFMA R20, R2, R18, R12 ;  /* 0x000000120214722b */ /* 0x004fce000000000c */
[----:B------:R1:W-:Y:S04]  /*0980*/  STG.E.64 desc[UR12][R24.64], R20 ;  /* 0x0000001418007986 */ /* 0x0003e8000c101b0c */
[----:B------:R-:W0:Y:S04]  /*0990*/  LDG.E.64 R14, desc[UR12][R14.64] ;  /* 0x0000000c0e0e7981 */ /* 0x000e28000c1e1b00 */
[----:B------:R-:W0:Y:S01]  /*09a0*/  LDG.E.64 R2, desc[UR12][R10.64+0x10] ;  /* 0x0000100c0a027981 */ /* 0x000e22000c1e1b00 */
[----:B------:R-:W-:Y:S01]  /*09b0*/  IADD3 R17, PT, PT, R17, R7, RZ ;  /* 0x0000000711117210 */ /* 0x000fe20007ffe0ff */
[----:B------:R-:W-:Y:S01]  /*09c0*/  IMAD.U32 R18, RZ, RZ, UR6 ;  /* 0x00000006ff127e24 */ /* 0x000fe2000f8e00ff */
[----:B------:R-:W-:-:S03]  /*09d0*/  MOV R19, UR7 ;  /* 0x0000000700137c02 */ /* 0x000fc60008000f00 */
[----:B------:R-:W-:Y:S01]  /*09e0*/  IMAD.WIDE.U32 R8, R17, 0x8, R8 ;  /* 0x0000000811087825 */ /* 0x000fe200078e0008 */
[----:B0-----:R-:W-:-:S07]  /*09f0*/  DFMA R12, R2, R14, R20 ;  /* 0x0000000e020c722b */ /* 0x001fce0000000014 */
[----:B------:R2:W-:Y:S04]  /*0a00*/  STG.E.64 desc[UR12][R18.64], R12 ;  /* 0x0000000c12007986 */ /* 0x0005e8000c101b0c */
[----:B------:R-:W3:Y:S04]  /*0a10*/  LDG.E.64 R2, desc[UR12][R10.64+0x18] ;  /* 0x0000180c0a027981 */ /* 0x000ee8000c1e1b00 */
[----:B------:R-:W3:Y:S01]  /*0a20*/  LDG.E.64 R8, desc[UR12][R8.64] ;  /* 0x0000000c08087981 */ /* 0x000ee2000c1e1b00 */
[----:B-1----:R-:W-:Y:S01]  /*0a30*/  IMAD.U32 R20, RZ, RZ, UR6 ;  /* 0x00000006ff147e24 */ /* 0x002fe2000f8e00ff */
[----:B------:R-:W-:Y:S01]  /*0a40*/  MOV R21, UR7 ;  /* 0x0000000700157c02 */ /* 0x000fe20008000f00 */
[----:B------:R-:W-:Y:S01]  /*0a50*/  VIADD R5, R5, 0x4 ;  /* 0x0000000405057836 */ /* 0x000fe20000000000 */
[----:B---3--:R-:W-:-:S07]  /*0a60*/  DFMA R2, R2, R8, R12 ;  /* 0x000000080202722b */ /* 0x008fce000000000c */
[----:B------:R2:W-:Y:S04]  /*0a70*/  STG.E.64 desc[UR12][R20.64], R2 ;  /* 0x0000000214007986 */ /* 0x0005e8000c101b0c */
.L_x_4:
[----:B------:R-:W-:Y:S05]  /*0a80*/  @!P0 BRA `(.L_x_3) ;  /* 0x0000000000908947 */ /* 0x000fea0003800000 */
[----:B---3--:R-:W1:Y:S01]  /*0a90*/  LDC.64 R10, c[0x0][0x388] ;  /* 0x0000e200ff0a7b82 */ /* 0x008e620000000a00 */
[----:B------:R-:W-:-:S07]  /*0aa0*/  ISETP.NE.AND P0, PT, R16, 0x1, PT ;  /* 0x000000011000780c */ /* 0x000fce0003f05270 */
[----:B------:R-:W3:Y:S06]  /*0ab0*/  LDC.64 R14, c[0x0][0x380] ;  /* 0x0000e000ff0e7b82 */ /* 0x000eec0000000a00 */
[----:B------:R-:W-:Y:S01]  /*0ac0*/  @P0 IADD3 R9, PT, PT, R4, R5, RZ ;  /* 0x0000000504090210 */ /* 0x000fe20007ffe0ff */
[----:B0-----:R-:W-:-:S04]  /*0ad0*/  @P0 IMAD R17, R5, R7, UR5 ;  /* 0x0000000505110e24 */ /* 0x001fc8000f8e0207 */
[----:B-1----:R-:W-:-:S05]  /*0ae0*/  @P0 IMAD.WIDE.U32 R22, R17, 0x8, R10 ;  /* 0x0000000811160825 */ /* 0x002fca00078e000a */
[----:B--2---:R-:W2:Y:S01]  /*0af0*/  @P0 LDG.E.64 R12, desc[UR12][R22.64] ;  /* 0x0000000c160c0981 */ /* 0x004ea2000c1e1b00 */
[----:B---3--:R-:W-:-:S05]  /*0b00*/  @P0 IMAD.WIDE R14, R9, 0x8, R14 ;  /* 0x00000008090e0825 */ /* 0x008fca00078e020e */
[----:B------:R-:W2:Y:S01]  /*0b10*/  @P0 LDG.E.64 R8, desc[UR12][R14.64] ;  /* 0x0000000c0e080981 */ /* 0x000ea2000c1e1b00 */
[----:B------:R-:W-:Y:S01]  /*0b20*/  @P0 IMAD.IADD R21, R17, 0x1, R7 ;  /* 0x0000000111150824 */ /* 0x000fe200078e0207 */
[----:B------:R-:W-:Y:S01]  /*0b30*/  MOV R24, UR6 ;  /* 0x0000000600187c02 */ /* 0x000fe20008000f00 */
[----:B------:R-:W-:Y:S02]  /*0b40*/  IMAD.U32 R25, RZ, RZ, UR7 ;  /* 0x00000007ff197e24 */ /* 0x000fe4000f8e00ff */
[----:B------:R-:W-:Y:S02]  /*0b50*/  @P0 IMAD.WIDE.U32 R20, R21, 0x8, R10 ;  /* 0x0000000815140825 */ /* 0x000fe400078e000a */
[----:B------:R-:W0:Y:S01]  /*0b60*/  LDC.64 R10, c[0x0][0x388] ;  /* 0x0000e200ff0a7b82 */ /* 0x000e220000000a00 */
[----:B------:R-:W-:Y:S01]  /*0b70*/  LOP3.LUT R6, R6, 0x1, RZ, 0xc0, !PT ;  /* 0x0000000106067812 */ /* 0x000fe200078ec0ff */
[----:B--2---:R-:W-:-:S06]  /*0b80*/  @P0 DFMA R8, R8, R12, R2 ;  /* 0x0000000c0808022b */ /* 0x004fcc0000000002 */
[----:B------:R-:W1:Y:S01]  /*0b90*/  LDC.64 R12, c[0x0][0x380] ;  /* 0x0000e000ff0c7b82 */ /* 0x000e620000000a00 */
[----:B------:R2:W-:Y:S04]  /*0ba0*/  @P0 STG.E.64 desc[UR12][R24.64], R8 ;  /* 0x0000000818000986 */ /* 0x0005e8000c101b0c */
[----:B------:R-:W3:Y:S04]  /*0bb0*/  @P0 LDG.E.64 R18, desc[UR12][R14.64+0x8] ;  /* 0x0000080c0e120981 */ /* 0x000ee8000c1e1b00 */
[----:B------:R-:W3:Y:S01]  /*0bc0*/  @P0 LDG.E.64 R20, desc[UR12][R20.64] ;  /* 0x0000000c14140981 */ /* 0x000ee2000c1e1b00 */
[----:B------:R-:W-:-:S02]  /*0bd0*/  ISETP.NE.U32.AND P1, PT, R6, 0x1, PT ;  /* 0x000000010600780c */ /* 0x000fc40003f25070 */
[----:B------:R-:W-:-:S11]  /*0be0*/  @P0 IADD3 R5, PT, PT, R5, 0x2, RZ ;  /* 0x0000000205050810 */ /* 0x000fd60007ffe0ff */
[----:B------:R-:W-:Y:S02]  /*0bf0*/  @!P1 IMAD.IADD R17, R4, 0x1, R5 ;  /* 0x0000000104119824 */ /* 0x000fe400078e0205 */
[----:B------:R-:W-:Y:S02]  /*0c00*/  @!P1 IMAD R5, R5, R7, UR5 ;  /* 0x0000000505059e24 */ /* 0x000fe4000f8e0207 */
[----:B-1----:R-:W-:-:S04]  /*0c10*/  @!P1 IMAD.WIDE R12, R17, 0x8, R12 ;  /* 0x00000008110c9825 */ /* 0x002fc800078e020c */
[----:B0-----:R-:W-:Y:S01]  /*0c20*/  @!P1 IMAD.WIDE.U32 R10, R5, 0x8, R10 ;  /* 0x00000008050a9825 */ /* 0x001fe200078e000a */
[----:B---3--:R-:W-:Y:S01]  /*0c30*/  @P0 DFMA R2, R18, R20, R8 ;  /* 0x000000141202022b */ /* 0x008fe20000000008 */
[----:B------:R-:W-:Y:S02]  /*0c40*/  MOV R18, UR6 ;  /* 0x0000000600127c02 */ /* 0x000fe40008000f00 */
[----:B------:R-:W-:-:S05]  /*0c50*/  IMAD.U32 R19, RZ, RZ, UR7 ;  /* 0x00000007ff137e24 */ /* 0x000fca000f8e00ff */
[----:B------:R1:W-:Y:S04]  /*0c60*/  @P0 STG.E.64 desc[UR12][R18.64], R2 ;  /* 0x0000000212000986 */ /* 0x0003e8000c101b0c */
[----:B------:R-:W2:Y:S04]  /*0c70*/  @!P1 LDG.E.64 R12, desc[UR12][R12.64] ;  /* 0x0000000c0c0c9981 */ /* 0x000ea8000c1e1b00 */
[----:B------:R-:W2:Y:S01]  /*0c80*/  @!P1 LDG.E.64 R10, desc[UR12][R10.64] ;  /* 0x0000000c0a0a9981 */ /* 0x000ea2000c1e1b00 */
[----:B------:R-:W-:Y:S01]  /*0c90*/  MOV R14, UR6 ;  /* 0x00000006000e7c02 */ /* 0x000fe20008000f00 */
[----:B------:R-:W-:Y:S01]  /*0ca0*/  IMAD.U32 R15, RZ, RZ, UR7 ;  /* 0x00000007ff0f7e24 */ /* 0x000fe2000f8e00ff */
[----:B--2---:R-:W-:-:S07]  /*0cb0*/  @!P1 DFMA R8, R12, R10, R2 ;  /* 0x0000000a0c08922b */ /* 0x004fce0000000002 */
[----:B------:R1:W-:Y:S04]  /*0cc0*/  @!P1 STG.E.64 desc[UR12][R14.64], R8 ;  /* 0x000000080e009986 */ /* 0x0003e8000c101b0c */
.L_x_3:
[----:B------:R-:W-:-:S06]  /*0cd0*/  UIADD3 UR5, UPT, UPT, UR5, 0x1, URZ ;  /* 0x0000000105057890 */ /* 0x000fcc000fffe0ff */
[----:B0-----:R-:W-:-:S13]  /*0ce0*/  ISETP.NE.AND P0, PT, R7, UR5, PT ;  /* 0x0000000507007c0c */ /* 0x001fda000bf05270 */
[----:B------:R-:W-:Y:S05]  /*0cf0*/  @P0 BRA `(.L_x_5) ;  /* 0xfffffff400180947 */ /* 0x000fea000383ffff */
[----:B------:R-:W0:Y:S01]  /*0d00*/  LDCU UR5, c[0x0][0x398] ;  /* 0x00007300ff0577ac */ /* 0x000e220008000800 */
[----:B------:R-:W-:-:S04]  /*0d10*/  UIADD3 UR4, UPT, UPT, UR4, 0x1, URZ ;  /* 0x0000000104047890 */ /* 0x000fc8000fffe0ff */
[----:B0-----:R-:W-:-:S06]  /*0d20*/  UISETP.NE.AND UP0, UPT, UR4, UR5, UPT ;  /* 0x000000050400728c */ /* 0x001fcc000bf05270 */
[----:B------:R-:W-:-:S13]  /*0d30*/  PLOP3.LUT P0, PT, PT, PT, UP0, 0x80, 0x8 ;  /* 0x000000000008781c */ /* 0x000fda0003f0f008 */
[----:B------:R-:W-:Y:S05]  /*0d40*/  @!P0 EXIT ;  /* 0x000000000000894d */ /* 0x000fea0003800000 */
[----:B------:R-:W-:Y:S05]  /*0d50*/  BRA `(.L_x_6) ;  /* 0xfffffff000f47947 */ /* 0x000fea000383ffff */
.L_x_0:
[----:B------:R-:W-:Y:S02]  /*0d60*/  ULOP3.LUT UR7, UR6, 0x7, URZ, 0xc0, !UPT ;  /* 0x0000000706077892 */ /* 0x000fe4000f8ec0ff */
[----:B------:R-:W-:Y:S02]  /*0d70*/  ULOP3.LUT UR8, UR6, 0x3, URZ, 0xc0, !UPT ;  /* 0x0000000306087892 */ /* 0x000fe4000f8ec0ff */
[----:B------:R-:W-:Y:S02]  /*0d80*/  UIADD3 UR4, UPT, UPT, UR7, -0x1, URZ ;  /* 0xffffffff07047890 */ /* 0x000fe4000fffe0ff */
[----:B------:R-:W-:Y:S02]  /*0d90*/  ULOP3.LUT UR6, UR6, 0x7ffffff8, URZ, 0xc0, !UPT ;  /* 0x7ffffff806067892 */ /* 0x000fe4000f8ec0ff */
[----:B------:R-:W-:-:S03]  /*0da0*/  UISETP.GE.U32.AND UP0, UPT, UR4, 0x3, UPT ;  /* 0x000000030400788c */ /* 0x000fc6000bf06070 */
[----:B------:R-:W-:-:S08]  /*0db0*/  UMOV UR4, URZ ;  /* 0x000000ff00047c82 */ /* 0x000fd00008000000 */
.L_x_12:
[----:B0-----:R-:W0:Y:S01]  /*0dc0*/  LDC R8, c[0x0][0x3a4] ;  /* 0x0000e900ff087b82 */ /* 0x001e220000000800 */
[----:B-1----:R-:W1:Y:S01]  /*0dd0*/  LDCU UR5, c[0x0][0x398] ;  /* 0x00007300ff0577ac */ /* 0x002e620008000800 */
[----:B------:R-:W-:Y:S01]  /*0de0*/  HFMA2 R9, -RZ, RZ, 0, 0 ;  /* 0x00000000ff097431 */ /* 0x000fe200000001ff */
[C---:B0-----:R-:W-:Y:S01]  /*0df0*/  ISETP.GE.U32.AND P0, PT, R8.reuse, 0x8, PT ;  /* 0x000000080800780c */ /* 0x041fe20003f06070 */
[----:B------:R-:W-:Y:S01]  /*0e00*/  IMAD R0, R8, UR4, RZ ;  /* 0x0000000408007c24 */ /* 0x000fe2000f8e02ff */
[----:B------:R-:W-:-:S04]  /*0e10*/  UIADD3 UR4, UPT, UPT, UR4, 0x1, URZ ;  /* 0x0000000104047890 */ /* 0x000fc8000fffe0ff */
[----:B-1----:R-:W-:-:S07]  /*0e20*/  UISETP.NE.AND UP1, UPT, UR4, UR5, UPT ;  /* 0x000000050400728c */ /* 0x002fce000bf25270 */
[----:B--2---:R-:W-:Y:S05]  /*0e30*/  @!P0 BRA `(.L_x_7) ;  /* 0x0000000000408947 */ /* 0x004fea0003800000 */
[----:B------:R-:W0:Y:S01]  /*0e40*/  LDC.64 R4, c[0x0][0x390] ;  /* 0x0000e400ff047b82 */ /* 0x000e220000000a00 */
[----:B------:R-:W-:-:S05]  /*0e50*/  UMOV UR5, URZ ;  /* 0x000000ff00057c82 */ /* 0x000fca0008000000 */
.L_x_8:
[----:B-1----:R-:W-:Y:S01]  /*0e60*/  VIADD R3, R0, UR5 ;  /* 0x0000000500037c36 */ /* 0x002fe20008000000 */
[----:B------:R-:W-:-:S03]  /*0e70*/  UIADD3 UR5, UPT, UPT, UR5, 0x8, URZ ;  /* 0x0000000805057890 */ /* 0x000fc6000fffe0ff */
[----:B0-----:R-:W-:Y:S01]  /*0e80*/  IMAD.WIDE.U32 R2, R3, 0x8, R4 ;  /* 0x0000000803027825 */ /* 0x001fe200078e0004 */
[----:B------:R-:W-:-:S04]  /*0e90*/  UISETP.NE.AND UP2, UPT, UR5, UR6, UPT ;  /* 0x000000060500728c */ /* 0x000fc8000bf45270 */
[----:B------:R1:W-:Y:S04]  /*0ea0*/  STG.E.64 desc[UR12][R2.64], RZ ;  /* 0x000000ff02007986 */ /* 0x0003e8000c101b0c */
[----:B------:R1:W-:Y:S04]  /*0eb0*/  STG.E.64 desc[UR12][R2.64+0x8], RZ ;  /* 0x000008ff02007986 */ /* 0x0003e8000c101b0c */
[----:B------:R1:W-:Y:S04]  /*0ec0*/  STG.E.64 desc[UR12][R2.64+0x10], RZ ;  /* 0x000010ff02007986 */ /* 0x0003e8000c101b0c */
[----:B------:R1:W-:Y:S04]  /*0ed0*/  STG.E.64 desc[UR12][R2.64+0x18], RZ ;  /* 0x000018ff02007986 */ /* 0x0003e8000c101b0c */
[----:B------:R1:W-:Y:S04]  /*0ee0*/  STG.E.64 desc[UR12][R2.64+0x20], RZ ;  /* 0x000020ff02007986 */ /* 0x0003e8000c101b0c */
[----:B------:R1:W-:Y:S04]  /*0ef0*/  STG.E.64 desc[UR12][R2.64+0x28], RZ ;  /* 0x000028ff02007986 */ /* 0x0003e8000c101b0c */
[----:B------:R1:W-:Y:S04]  /*0f00*/  STG.E.64 desc[UR12][R2.64+0x30], RZ ;  /* 0x000030ff02007986 */ /* 0x0003e8000c101b0c */
[----:B------:R1:W-:Y:S01]  /*0f10*/  STG.E.64 desc[UR12][R2.64+0x38], RZ ;  /* 0x000038ff02007986 */ /* 0x0003e2000c101b0c */
[----:B------:R-:W-:Y:S05]  /*0f20*/  BRA.U UP2, `(.L_x_8) ;  /* 0xfffffffd02cc7547 */ /* 0x000fea000b83ffff */
[----:B------:R-:W-:-:S07]  /*0f30*/  MOV R9, UR6 ;  /* 0x0000000600097c02 */ /* 0x000fce0008000f00 */
.L_x_7:
[----:B------:R-:W-:-:S09]  /*0f40*/  UISETP.NE.AND UP2, UPT, UR7, URZ, UPT ;  /* 0x000000ff0700728c */ /* 0x000fd2000bf45270 */
[----:B------:R-:W-:Y:S05]  /*0f50*/  BRA.U !UP2, `(.L_x_9) ;  /* 0x000000010a887547 */ /* 0x000fea000b800000 */
[----:B------:R-:W-:Y:S01]  /*0f60*/  UISETP.NE.AND UP2, UPT, UR8, URZ, UPT ;  /* 0x000000ff0800728c */ /* 0x000fe2000bf45270 */
[----:B------:R-:W-:Y:S10]  /*0f70*/  BRA.U !UP0, `(.L_x_10) ;  /* 0x0000000108347547 */ /* 0x000ff4000b800000 */
[----:B------:R-:W0:Y:S01]  /*0f80*/  LDC.64 R10, c[0x0][0x390] ;  /* 0x0000e400ff0a7b82 */ /* 0x000e220000000a00 */
[C---:B------:R-:W-:Y:S01]  /*0f90*/  IADD3 R6, P0, PT, R0.reuse, R9, RZ ;  /* 0x0000000900067210 */ /* 0x040fe20007f1e0ff */
[----:B------:R-:W-:Y:S02]  /*0fa0*/  IMAD.IADD R5, R0, 0x1, R9 ;  /* 0x0000000100057824 */ /* 0x000fe400078e0209 */
[----:B------:R-:W-:Y:S01]  /*0fb0*/  VIADD R9, R9, 0x4 ;  /* 0x0000000409097836 */ /* 0x000fe20000000000 */
[----:B------:R-:W-:-:S03]  /*0fc0*/  IADD3.X R7, PT, PT, RZ, RZ, RZ, P0, !PT ;  /* 0x000000ffff077210 */ /* 0x000fc600007fe4ff */
[----:B-1----:R-:W1:Y:S01]  /*0fd0*/  LDC.64 R2, c[0x0][0x390] ;  /* 0x0000e400ff027b82 */ /* 0x002e620000000a00 */
[----:B0-----:R-:W-:Y:S01]  /*0fe0*/  LEA R4, P0, R6, R10, 0x3 ;  /* 0x0000000a06047211 */ /* 0x001fe200078018ff */
[----:B-1----:R-:W-:-:S03]  /*0ff0*/  IMAD.WIDE.U32 R2, R5, 0x8, R2 ;  /* 0x0000000805027825 */ /* 0x002fc600078e0002 */
[----:B------:R-:W-:Y:S02]  /*1000*/  LEA.HI.X R5, R6, R11, R7, 0x3, P0 ;  /* 0x0000000b06057211 */ /* 0x000fe400000f1c07 */
[----:B------:R0:W-:Y:S04]  /*1010*/  STG.E.64 desc[UR12][R2.64], RZ ;  /* 0x000000ff02007986 */ /* 0x0001e8000c101b0c */
[----:B------:R0:W-:Y:S04]  /*1020*/  STG.E.64 desc[UR12][R4.64+0x8], RZ ;  /* 0x000008ff04007986 */ /* 0x0001e8000c101b0c */
[----:B------:R0:W-:Y:S04]  /*1030*/  STG.E.64 desc[UR12][R4.64+0x10], RZ ;  /* 0x000010ff04007986 */ /* 0x0001e8000c101b0c */
[----:B------:R0:W-:Y:S02]  /*1040*/  STG.E.64 desc[UR12][R4.64+0x18], RZ ;  /* 0x000018ff04007986 */ /* 0x0001e4000c101b0c */
.L_x_10:
[----:B------:R-:W-:Y:S05]  /*1050*/  BRA.U !UP2, `(.L_x_9) ;  /* 0x000000010a487547 */ /* 0x000fea000b800000 */
[----:B------:R-:W-:Y:S01]  /*1060*/  LOP3.LUT P0, RZ, R8, 0x1, RZ, 0xc0, !PT ;  /* 0x0000000108ff7812 */ /* 0x000fe2000780c0ff */
[----:B------:R-:W-:-:S12]  /*1070*/  UISETP.NE.AND UP2, UPT, UR8, 0x1, UPT ;  /* 0x000000010800788c */ /* 0x000fd8000bf45270 */
[----:B------:R-:W2:Y:S01]  /*1080*/  @P0 LDC.64 R6, c[0x0][0x390] ;  /* 0x0000e400ff060b82 */ /* 0x000ea20000000a00 */
[----:B------:R-:W-:Y:S05]  /*1090*/  BRA.U !UP2, `(.L_x_11) ;  /* 0x000000010a2c7547 */ /* 0x000fea000b800000 */
[----:B------:R-:W3:Y:S01]  /*10a0*/  LDC.64 R12, c[0x0][0x390] ;  /* 0x0000e400ff0c7b82 */ /* 0x000ee20000000a00 */
[CC--:B------:R-:W-:Y:S02]  /*10b0*/  IADD3 R8, P1, PT, R0.reuse, R9.reuse, RZ ;  /* 0x0000000900087210 */ /* 0x0c0fe40007f3e0ff */
[----:B0-----:R-:W-:Y:S02]  /*10c0*/  IADD3 R5, PT, PT, R0, R9, RZ ;  /* 0x0000000900057210 */ /* 0x001fe40007ffe0ff */
[----:B------:R-:W-:Y:S01]  /*10d0*/  IADD3 R9, PT, PT, R9, 0x2, RZ ;  /* 0x0000000209097810 */ /* 0x000fe20007ffe0ff */
[----:B------:R-:W-:Y:S02]  /*10e0*/  IMAD.X R10, RZ, RZ, RZ, P1 ;  /* 0x000000ffff0a7224 */ /* 0x000fe400008e06ff */
[----:B-1----:R-:W0:Y:S01]  /*10f0*/  LDC.64 R2, c[0x0][0x390] ;  /* 0x0000e400ff027b82 */ /* 0x002e220000000a00 */
[----:B---3--:R-:W-:Y:S01]  /*1100*/  LEA R4, P1, R8, R12, 0x3 ;  /* 0x0000000c08047211 */ /* 0x008fe200078218ff */
[----:B0-----:R-:W-:-:S03]  /*1110*/  IMAD.WIDE.U32 R2, R5, 0x8, R2 ;  /* 0x0000000805027825 */ /* 0x001fc600078e0002 */
[----:B------:R-:W-:Y:S02]  /*1120*/  LEA.HI.X R5, R8, R13, R10, 0x3, P1 ;  /* 0x0000000d08057211 */ /* 0x000fe400008f1c0a */
[----:B------:R3:W-:Y:S04]  /*1130*/  STG.E.64 desc[UR12][R2.64], RZ ;  /* 0x000000ff02007986 */ /* 0x0007e8000c101b0c */
[----:B------:R3:W-:Y:S03]  /*1140*/  STG.E.64 desc[UR12][R4.64+0x8], RZ ;  /* 0x000008ff04007986 */ /* 0x0007e6000c101b0c */
.L_x_11:
[----:B01-3--:R-:W-:-:S04]  /*1150*/  @P0 IMAD.IADD R3, R0, 0x1, R9 ;  /* 0x0000000100030824 */ /* 0x00bfc800078e0209 */
[----:B--2---:R-:W-:-:S05]  /*1160*/  @P0 IMAD.WIDE.U32 R2, R3, 0x8, R6 ;  /* 0x0000000803020825 */ /* 0x004fca00078e0006 */
[----:B------:R2:W-:Y:S02]  /*1170*/  @P0 STG.E.64 desc[UR12][R2.64], RZ ;  /* 0x000000ff02000986 */ /* 0x0005e4000c101b0c */
.L_x_9:
[----:B------:R-:W-:Y:S05]  /*1180*/  BRA.U UP1, `(.L_x_12) ;  /* 0xfffffffd010c7547 */ /* 0x000fea000b83ffff */
[----:B------:R-:W-:Y:S05]  /*1190*/  EXIT ;  /* 0x000000000000794d */ /* 0x000fea0003800000 */
.L_x_13:
[----:B------:R-:W-:-:S00]  /*11a0*/  BRA `(.L_x_13) ;  /* 0xfffffffc00fc7947 */ /* 0x000fc0000383ffff */
[----:B------:R-:W-:-:S00]  /*11b0*/  NOP ;  /* 0x0000000000007918 */ /* 0x000fc00000000000 */
        /* <DEDUP_REMOVED lines=12> */
.L_x_14:


//--------------------- .nv.shared.reserved.0     --------------------------
	.section	.nv.shared.reserved.0,"aw",@nobits
	.weak		__nv_reservedSMEM_offset_0_alias
	.size		__nv_reservedSMEM_offset_0_alias, 0, 64
	.other		__nv_reservedSMEM_offset_0_alias,@"STO_CUDA_RESERVED_SHARED STV_DEFAULT"
__nv_reservedSMEM_offset_0_alias:
	.zero		0
	.zero		64


//--------------------- .nv.constant0._Z7diffVecPdS_S_iiii --------------------------
	.section	.nv.constant0._Z7diffVecPdS_S_iiii,"a",@progbits
	.sectionflags	@""
	.align	4
.nv.constant0._Z7diffVecPdS_S_iiii:
	.zero		936


//--------------------- SYMBOLS --------------------------

	.type		.nv.reservedSmem.offset0,@object
	.size		.nv.reservedSmem.offset0,0x4
